//
// Generated by NVIDIA NVVM Compiler
//
// Compiler Build ID: CL-36424714
// Cuda compilation tools, release 13.0, V13.0.88
// Based on NVVM 20.0.0
//

.version 9.0
.target sm_100
.address_size 64

	// .globl	_Z12p_ary_searchiiPiS_

.visible .entry _Z12p_ary_searchiiPiS_(
	.param .u32 _Z12p_ary_searchiiPiS__param_0,
	.param .u32 _Z12p_ary_searchiiPiS__param_1,
	.param .u64 .ptr .align 1 _Z12p_ary_searchiiPiS__param_2,
	.param .u64 .ptr .align 1 _Z12p_ary_searchiiPiS__param_3
)
{
	.reg .pred 	%p<8>;
	.reg .b32 	%r<22>;
	.reg .b64 	%rd<9>;

	ld.param.u32 	%r11, [_Z12p_ary_searchiiPiS__param_0];
	ld.param.u32 	%r12, [_Z12p_ary_searchiiPiS__param_1];
	ld.param.u64 	%rd3, [_Z12p_ary_searchiiPiS__param_2];
	ld.param.u64 	%rd4, [_Z12p_ary_searchiiPiS__param_3];
	cvta.to.global.u64 	%rd1, %rd3;
	cvta.to.global.u64 	%rd2, %rd4;
	mov.u32 	%r13, %ntid.x;
	mov.u32 	%r14, %nctaid.x;
	mul.lo.s32 	%r1, %r13, %r14;
	mov.u32 	%r15, %ctaid.x;
	mul.lo.s32 	%r2, %r15, %r13;
	setp.eq.s32 	%p1, %r12, 0;
	@%p1 bra 	$L__BB0_9;
	add.s32 	%r3, %r12, -1;
	mov.u32 	%r16, %tid.x;
	add.s32 	%r4, %r2, %r16;
	mov.u32 	%r21, %r12;
$L__BB0_2:
	ld.global.u32 	%r17, [%rd2+4];
	bar.sync 	0;
	add.s32 	%r18, %r21, %r1;
	div.s32 	%r6, %r18, %r1;
	mad.lo.s32 	%r7, %r6, %r4, %r17;
	setp.ge.s32 	%p2, %r7, %r12;
	@%p2 bra 	$L__BB0_8;
	add.s32 	%r8, %r7, %r6;
	mul.wide.s32 	%rd5, %r7, 4;
	add.s64 	%rd6, %rd1, %rd5;
	ld.global.u32 	%r9, [%rd6];
	setp.le.s32 	%p3, %r11, %r9;
	@%p3 bra 	$L__BB0_6;
	setp.lt.s32 	%p4, %r8, %r12;
	selp.b32 	%r19, %r8, %r3, %p4;
	mul.wide.s32 	%rd7, %r19, 4;
	add.s64 	%rd8, %rd1, %rd7;
	ld.global.u32 	%r20, [%rd8];
	setp.ge.s32 	%p5, %r11, %r20;
	@%p5 bra 	$L__BB0_6;
	st.global.u32 	[%rd2+4], %r7;
	bra.uni 	$L__BB0_8;
$L__BB0_6:
	setp.ne.s32 	%p6, %r11, %r9;
	@%p6 bra 	$L__BB0_8;
	st.global.u32 	[%rd2], %r7;
$L__BB0_8:
	div.s32 	%r21, %r21, %r1;
	bar.sync 	0;
	setp.ne.s32 	%p7, %r21, 0;
	@%p7 bra 	$L__BB0_2;
$L__BB0_9:
	ret;

}


// ===== COMPILED SASS (sm_100) =====

	.target	sm_100

	.elftype	@"ET_EXEC"


//--------------------- .note.nv.tkinfo           --------------------------
	.section	.note.nv.tkinfo,"",@"SHT_NOTE"
	.sectionflags	@"SHF_NOTE_NV_TKINFO"
	.tkinfo
        /*0018*/ 	.word	0x00000002
        /*0030*/ 	.string	""
        /*0030*/ 	.string	"ptxas"
        /*0030*/ 	.string	"Cuda compilation tools, release 13.0, V13.0.88"
        /*0030*/ 	.string	"Build cuda_13.0.r13.0/compiler.36424714_0"
        /*0030*/ 	.string	"-arch sm_100 -m 64 "



//--------------------- .note.nv.cuinfo           --------------------------
	.section	.note.nv.cuinfo,"",@"SHT_NOTE"
	.sectionflags	@"SHF_NOTE_NV_CUINFO"
        /*0018*/ 	.short	0x0002
        /*001a*/ 	.short	0x0064
        /*001c*/ 	.short	0x0082
	.zero		2


//--------------------- .nv.info                  --------------------------
	.section	.nv.info,"",@"SHT_CUDA_INFO"
	.align	4


	//----- nvinfo : EIATTR_REGCOUNT
	.align		4
        /*0000*/ 	.byte	0x04, 0x2f
        /*0002*/ 	.short	(.L_1 - .L_0)
	.align		4
.L_0:
        /*0004*/ 	.word	index@(_Z12p_ary_searchiiPiS_)
        /*0008*/ 	.word	0x00000016


	//----- nvinfo : EIATTR_FRAME_SIZE
	.align		4
.L_1:
        /*000c*/ 	.byte	0x04, 0x11
        /*000e*/ 	.short	(.L_3 - .L_2)
	.align		4
.L_2:
        /*0010*/ 	.word	index@(_Z12p_ary_searchiiPiS_)
        /*0014*/ 	.word	0x00000000


	//----- nvinfo : EIATTR_MIN_STACK_SIZE
	.align		4
.L_3:
        /*0018*/ 	.byte	0x04, 0x12
        /*001a*/ 	.short	(.L_5 - .L_4)
	.align		4
.L_4:
        /*001c*/ 	.word	index@(_Z12p_ary_searchiiPiS_)
        /*0020*/ 	.word	0x00000000
.L_5:


//--------------------- .nv.compat                --------------------------
	.section	.nv.compat,"",@"SHT_CUDA_COMPAT_INFO"
	.align	4
        /*0000*/ 	.byte	0x02, 0x09, 0x00, 0x00, 0x02, 0x02, 0x01, 0x00, 0x02, 0x05, 0x05, 0x00, 0x03, 0x07, 0x01, 0x01
        /*0010*/ 	.byte	0x02, 0x03, 0x00, 0x00, 0x02, 0x06, 0x01, 0x00, 0x04, 0x0b, 0x08, 0x00, 0x09, 0x00, 0x00, 0x00
        /*0020*/ 	.byte	0x00, 0x00, 0x00, 0x00


//--------------------- .nv.info._Z12p_ary_searchiiPiS_ --------------------------
	.section	.nv.info._Z12p_ary_searchiiPiS_,"",@"SHT_CUDA_INFO"
	.sectionflags	@""
	.align	4


	//----- nvinfo : EIATTR_CUDA_API_VERSION
	.align		4
        /*0000*/ 	.byte	0x04, 0x37
        /*0002*/ 	.short	(.L_7 - .L_6)
.L_6:
        /*0004*/ 	.word	0x00000082


	//----- nvinfo : EIATTR_KPARAM_INFO
	.align		4
.L_7:
        /*0008*/ 	.byte	0x04, 0x17
        /*000a*/ 	.short	(.L_9 - .L_8)
.L_8:
        /*000c*/ 	.word	0x00000000
        /*0010*/ 	.short	0x0003
        /*0012*/ 	.short	0x0010
        /*0014*/ 	.byte	0x00, 0xf5, 0x21, 0x00


	//----- nvinfo : EIATTR_KPARAM_INFO
	.align		4
.L_9:
        /*0018*/ 	.byte	0x04, 0x17
        /*001a*/ 	.short	(.L_11 - .L_10)
.L_10:
        /*001c*/ 	.word	0x00000000
        /*0020*/ 	.short	0x0002
        /*0022*/ 	.short	0x0008
        /*0024*/ 	.byte	0x00, 0xf5, 0x21, 0x00


	//----- nvinfo : EIATTR_KPARAM_INFO
	.align		4
.L_11:
        /*0028*/ 	.byte	0x04, 0x17
        /*002a*/ 	.short	(.L_13 - .L_12)
.L_12:
        /*002c*/ 	.word	0x00000000
        /*0030*/ 	.short	0x0001
        /*0032*/ 	.short	0x0004
        /*0034*/ 	.byte	0x00, 0xf0, 0x11, 0x00


	//----- nvinfo : EIATTR_KPARAM_INFO
	.align		4
.L_13:
        /*0038*/ 	.byte	0x04, 0x17
        /*003a*/ 	.short	(.L_15 - .L_14)
.L_14:
        /*003c*/ 	.word	0x00000000
        /*0040*/ 	.short	0x0000
        /*0042*/ 	.short	0x0000
        /*0044*/ 	.byte	0x00, 0xf0, 0x11, 0x00


	//----- nvinfo : EIATTR_SPARSE_MMA_MASK
	.align		4
.L_15:
        /*0048*/ 	.byte	0x03, 0x50
        /*004a*/ 	.short	0x0000


	//----- nvinfo : EIATTR_MAXREG_COUNT
	.align		4
        /*004c*/ 	.byte	0x03, 0x1b
        /*004e*/ 	.short	0x00ff


	//----- nvinfo : EIATTR_NUM_BARRIERS
	.align		4
        /*0050*/ 	.byte	0x02, 0x4c
        /*0052*/ 	.byte	0x01
	.zero		1


	//----- nvinfo : EIATTR_MERCURY_ISA_VERSION
	.align		4
        /*0054*/ 	.byte	0x03, 0x5f
        /*0056*/ 	.short	0x0101


	//----- nvinfo : EIATTR_VRC_CTA_INIT_COUNT
	.align		4
        /*0058*/ 	.byte	0x02, 0x4a
	.zero		1
	.zero		1


	//----- nvinfo : EIATTR_EXIT_INSTR_OFFSETS
	.align		4
        /*005c*/ 	.byte	0x04, 0x1c
        /*005e*/ 	.short	(.L_17 - .L_16)


	//   ....[0]....
.L_16:
        /*0060*/ 	.word	0x00000070


	//   ....[1]....
        /*0064*/ 	.word	0x00000600


	//----- nvinfo : EIATTR_CRS_STACK_SIZE
	.align		4
.L_17:
        /*0068*/ 	.byte	0x04, 0x1e
        /*006a*/ 	.short	(.L_19 - .L_18)
.L_18:
        /*006c*/ 	.word	0x00000000


	//----- nvinfo : EIATTR_CBANK_PARAM_SIZE
	.align		4
.L_19:
        /*0070*/ 	.byte	0x03, 0x19
        /*0072*/ 	.short	0x0018


	//----- nvinfo : EIATTR_PARAM_CBANK
	.align		4
        /*0074*/ 	.byte	0x04, 0x0a
        /*0076*/ 	.short	(.L_21 - .L_20)
	.align		4
.L_20:
        /*0078*/ 	.word	index@(.nv.constant0._Z12p_ary_searchiiPiS_)
        /*007c*/ 	.short	0x0380
        /*007e*/ 	.short	0x0018


	//----- nvinfo : EIATTR_SW_WAR
	.align		4
.L_21:
        /*0080*/ 	.byte	0x04, 0x36
        /*0082*/ 	.short	(.L_23 - .L_22)
.L_22:
        /*0084*/ 	.word	0x00000008
.L_23:


//--------------------- .nv.callgraph             --------------------------
	.section	.nv.callgraph,"",@"SHT_CUDA_CALLGRAPH"
	.align	4
	.sectionentsize	8
	.align		4
        /*0000*/ 	.word	0x00000000
	.align		4
        /*0004*/ 	.word	0xffffffff
	.align		4
        /*0008*/ 	.word	0x00000000
	.align		4
        /*000c*/ 	.word	0xfffffffe
	.align		4
        /*0010*/ 	.word	0x00000000
	.align		4
        /*0014*/ 	.word	0xfffffffd
	.align		4
        /*0018*/ 	.word	0x00000000
	.align		4
        /*001c*/ 	.word	0xfffffffc


//--------------------- .text._Z12p_ary_searchiiPiS_ --------------------------
	.section	.text._Z12p_ary_searchiiPiS_,"ax",@progbits
	.align	128
        .global         _Z12p_ary_searchiiPiS_
        .type           _Z12p_ary_searchiiPiS_,@function
        .size           _Z12p_ary_searchiiPiS_,(.L_x_6 - _Z12p_ary_searchiiPiS_)
        .other          _Z12p_ary_searchiiPiS_,@"STO_CUDA_ENTRY STV_DEFAULT"
_Z12p_ary_searchiiPiS_:
.text._Z12p_ary_searchiiPiS_:
[----:B------:R-:W-:Y:S01]  /*0000*/  LDC R1, c[0x0][0x37c] ;  /* 0x0000df00ff017b82 */ /* 0x000fe20000000800 */
[----:B------:R-:W0:Y:S07]  /*0010*/  LDCU UR6, c[0x0][0x384] ;  /* 0x00007080ff0677ac */ /* 0x000e2e0008000800 */
[----:B------:R-:W1:Y:S01]  /*0020*/  S2UR UR5, SR_CTAID.X ;  /* 0x00000000000579c3 */ /* 0x000e620000002500 */
[----:B------:R-:W2:Y:S07]  /*0030*/  LDCU UR4, c[0x0][0x360] ;  /* 0x00006c00ff0477ac */ /* 0x000eae0008000800 */
[----:B------:R-:W2:Y:S01]  /*0040*/  LDC R0, c[0x0][0x370] ;  /* 0x0000dc00ff007b82 */ /* 0x000ea20000000800 */
[----:B0-----:R-:W-:Y:S01]  /*0050*/  ISETP.NE.AND P0, PT, RZ, UR6, PT ;  /* 0x00000006ff007c0c */ /* 0x001fe2000bf05270 */
[----:B--2---:R-:W-:-:S12]  /*0060*/  IMAD R0, R0, UR4, RZ ;  /* 0x0000000400007c24 */ /* 0x004fd8000f8e02ff */
[----:B-1----:R-:W-:Y:S05]  /*0070*/  @!P0 EXIT ;  /* 0x000000000000894d */ /* 0x002fea0003800000 */
[----:B------:R-:W-:Y:S01]  /*0080*/  IABS R12, R0 ;  /* 0x00000000000c7213 */ /* 0x000fe20000000000 */
[----:B------:R-:W0:Y:S01]  /*0090*/  S2R R10, SR_TID.X ;  /* 0x00000000000a7919 */ /* 0x000e220000002100 */
[----:B------:R-:W1:Y:S01]  /*00a0*/  LDC R6, c[0x0][0x380] ;  /* 0x0000e000ff067b82 */ /* 0x000e620000000800 */
[----:B------:R-:W2:Y:S01]  /*00b0*/  LDCU UR7, c[0x0][0x384] ;  /* 0x00007080ff0777ac */ /* 0x000ea20008000800 */
[----:B------:R-:W3:Y:S01]  /*00c0*/  I2F.RP R7, R12 ;  /* 0x0000000c00077306 */ /* 0x000ee20000209400 */
[----:B------:R-:W-:Y:S01]  /*00d0*/  UIMAD UR4, UR4, UR5, URZ ;  /* 0x00000005040472a4 */ /* 0x000fe2000f8e02ff */
[----:B------:R-:W4:Y:S04]  /*00e0*/  LDCU.64 UR8, c[0x0][0x358] ;  /* 0x00006b00ff0877ac */ /* 0x000f280008000a00 */
[----:B------:R-:W1:Y:S01]  /*00f0*/  LDC.64 R2, c[0x0][0x390] ;  /* 0x0000e400ff027b82 */ /* 0x000e620000000a00 */
[----:B------:R-:W0:Y:S01]  /*0100*/  LDCU UR10, c[0x0][0x384] ;  /* 0x00007080ff0a77ac */ /* 0x000e220008000800 */
[----:B------:R-:W-:-:S06]  /*0110*/  UIADD3 UR5, UPT, UPT, UR6, -0x1, URZ ;  /* 0xffffffff06057890 */ /* 0x000fcc000fffe0ff */
[----:B------:R-:W1:Y:S01]  /*0120*/  LDC.64 R4, c[0x0][0x388] ;  /* 0x0000e200ff047b82 */ /* 0x000e620000000a00 */
[----:B---3--:R-:W3:Y:S02]  /*0130*/  MUFU.RCP R7, R7 ;  /* 0x0000000700077308 */ /* 0x008ee40000001000 */
[----:B---3--:R-:W-:Y:S02]  /*0140*/  VIADD R8, R7, 0xffffffe ;  /* 0x0ffffffe07087836 */ /* 0x008fe40000000000 */
[----:B0-----:R-:W-:-:S04]  /*0150*/  VIADD R7, R10, UR4 ;  /* 0x000000040a077c36 */ /* 0x001fc80008000000 */
[----:B------:R0:W3:Y:S02]  /*0160*/  F2I.FTZ.U32.TRUNC.NTZ R9, R8 ;  /* 0x0000000800097305 */ /* 0x0000e4000021f000 */
[----:B0-----:R-:W-:Y:S02]  /*0170*/  IMAD.MOV.U32 R8, RZ, RZ, RZ ;  /* 0x000000ffff087224 */ /* 0x001fe400078e00ff */
[----:B---3--:R-:W-:-:S04]  /*0180*/  IMAD.MOV R13, RZ, RZ, -R9 ;  /* 0x000000ffff0d7224 */ /* 0x008fc800078e0a09 */
[----:B------:R-:W-:-:S04]  /*0190*/  IMAD R13, R13, R12, RZ ;  /* 0x0000000c0d0d7224 */ /* 0x000fc800078e02ff */
[----:B------:R-:W-:Y:S01]  /*01a0*/  IMAD.HI.U32 R13, R9, R13, R8 ;  /* 0x0000000d090d7227 */ /* 0x000fe200078e0008 */
[----:B-12-4-:R-:W-:-:S07]  /*01b0*/  MOV R9, UR7 ;  /* 0x0000000700097c02 */ /* 0x016fce0008000f00 */
.L_x_4:
[----:B------:R-:W2:Y:S01]  /*01c0*/  LDG.E R14, desc[UR8][R2.64+0x4] ;  /* 0x00000408020e7981 */ /* 0x000ea2000c1e1900 */
[----:B------:R-:W-:Y:S01]  /*01d0*/  IMAD.IADD R11, R0, 0x1, R9 ;  /* 0x00000001000b7824 */ /* 0x000fe200078e0209 */
[-C--:B------:R-:W-:Y:S01]  /*01e0*/  IABS R10, R0.reuse ;  /* 0x00000000000a7213 */ /* 0x080fe20000000000 */
[----:B------:R-:W-:Y:S03]  /*01f0*/  BSSY.RECONVERGENT B0, `(.L_x_0) ;  /* 0x0000026000007945 */ /* 0x000fe60003800200 */
[----:B------:R-:W-:Y:S01]  /*0200*/  IABS R8, R11 ;  /* 0x0000000b00087213 */ /* 0x000fe20000000000 */
[----:B------:R-:W-:Y:S01]  /*0210*/  IMAD.MOV R10, RZ, RZ, -R10 ;  /* 0x000000ffff0a7224 */ /* 0x000fe200078e0a0a */
[----:B------:R-:W-:-:S03]  /*0220*/  LOP3.LUT R11, R11, R0, RZ, 0x3c, !PT ;  /* 0x000000000b0b7212 */ /* 0x000fc600078e3cff */
[----:B------:R-:W-:Y:S01]  /*0230*/  IMAD.HI.U32 R13, R13, R8, RZ ;  /* 0x000000080d0d7227 */ /* 0x000fe200078e00ff */
[----:B------:R-:W-:Y:S01]  /*0240*/  BAR.SYNC.DEFER_BLOCKING 0x0 ;  /* 0x0000000000007b1d */ /* 0x000fe20000010000 */
[----:B------:R-:W-:Y:S02]  /*0250*/  ISETP.GE.AND P2, PT, R11, RZ, PT ;  /* 0x000000ff0b00720c */ /* 0x000fe40003f46270 */
[----:B------:R-:W-:Y:S01]  /*0260*/  IMAD R15, R13, R10, R8 ;  /* 0x0000000a0d0f7224 */ /* 0x000fe200078e0208 */
[-C--:B------:R-:W-:Y:S02]  /*0270*/  IABS R8, R0.reuse ;  /* 0x0000000000087213 */ /* 0x080fe40000000000 */
[----:B------:R-:W-:Y:S02]  /*0280*/  LOP3.LUT R11, RZ, R0, RZ, 0x33, !PT ;  /* 0x00000000ff0b7212 */ /* 0x000fe400078e33ff */
[----:B------:R-:W-:-:S13]  /*0290*/  ISETP.GT.U32.AND P1, PT, R12, R15, PT ;  /* 0x0000000f0c00720c */ /* 0x000fda0003f24070 */
[----:B------:R-:W-:Y:S01]  /*02a0*/  @!P1 IMAD.IADD R15, R15, 0x1, -R8 ;  /* 0x000000010f0f9824 */ /* 0x000fe200078e0a08 */
[----:B------:R-:W-:-:S04]  /*02b0*/  @!P1 IADD3 R13, PT, PT, R13, 0x1, RZ ;  /* 0x000000010d0d9810 */ /* 0x000fc80007ffe0ff */
[----:B------:R-:W-:-:S13]  /*02c0*/  ISETP.GE.U32.AND P0, PT, R15, R12, PT ;  /* 0x0000000c0f00720c */ /* 0x000fda0003f06070 */
[----:B------:R-:W-:Y:S01]  /*02d0*/  @P0 VIADD R13, R13, 0x1 ;  /* 0x000000010d0d0836 */ /* 0x000fe20000000000 */
[----:B------:R-:W-:-:S03]  /*02e0*/  ISETP.NE.AND P0, PT, R0, RZ, PT ;  /* 0x000000ff0000720c */ /* 0x000fc60003f05270 */
[----:B------:R-:W-:-:S05]  /*02f0*/  @!P2 IMAD.MOV R13, RZ, RZ, -R13 ;  /* 0x000000ffff0da224 */ /* 0x000fca00078e0a0d */
[----:B------:R-:W-:-:S05]  /*0300*/  SEL R15, R11, R13, !P0 ;  /* 0x0000000d0b0f7207 */ /* 0x000fca0004000000 */
[----:B--2---:R-:W-:-:S05]  /*0310*/  IMAD R17, R7, R15, R14 ;  /* 0x0000000f07117224 */ /* 0x004fca00078e020e */
[----:B------:R-:W-:-:S13]  /*0320*/  ISETP.GE.AND P1, PT, R17, UR10, PT ;  /* 0x0000000a11007c0c */ /* 0x000fda000bf26270 */
[----:B------:R-:W-:Y:S05]  /*0330*/  @P1 BRA `(.L_x_1) ;  /* 0x0000000000441947 */ /* 0x000fea0003800000 */
[----:B------:R-:W-:-:S05]  /*0340*/  IMAD.WIDE R12, R17, 0x4, R4 ;  /* 0x00000004110c7825 */ /* 0x000fca00078e0204 */
[----:B------:R-:W2:Y:S01]  /*0350*/  LDG.E R19, desc[UR8][R12.64] ;  /* 0x000000080c137981 */ /* 0x000ea2000c1e1900 */
[----:B------:R-:W-:Y:S01]  /*0360*/  BSSY.RELIABLE B1, `(.L_x_2) ;  /* 0x000000c000017945 */ /* 0x000fe20003800100 */
[----:B--2---:R-:W-:-:S13]  /*0370*/  ISETP.GE.AND P1, PT, R19, R6, PT ;  /* 0x000000061300720c */ /* 0x004fda0003f26270 */
[----:B------:R-:W-:Y:S05]  /*0380*/  @P1 BRA `(.L_x_3) ;  /* 0x0000000000241947 */ /* 0x000fea0003800000 */
[----:B------:R-:W-:-:S05]  /*0390*/  IMAD.IADD R13, R15, 0x1, R17 ;  /* 0x000000010f0d7824 */ /* 0x000fca00078e0211 */
[----:B------:R-:W-:-:S04]  /*03a0*/  ISETP.GE.AND P1, PT, R13, UR10, PT ;  /* 0x0000000a0d007c0c */ /* 0x000fc8000bf26270 */
[----:B------:R-:W-:-:S05]  /*03b0*/  SEL R13, R13, UR5, !P1 ;  /* 0x000000050d0d7c07 */ /* 0x000fca000c800000 */
[----:B------:R-:W-:-:S06]  /*03c0*/  IMAD.WIDE R12, R13, 0x4, R4 ;  /* 0x000000040d0c7825 */ /* 0x000fcc00078e0204 */
[----:B------:R-:W2:Y:S02]  /*03d0*/  LDG.E R13, desc[UR8][R12.64] ;  /* 0x000000080c0d7981 */ /* 0x000ea4000c1e1900 */
[----:B--2---:R-:W-:-:S13]  /*03e0*/  ISETP.GT.AND P1, PT, R13, R6, PT ;  /* 0x000000060d00720c */ /* 0x004fda0003f24270 */
[----:B------:R0:W-:Y:S01]  /*03f0*/  @P1 STG.E desc[UR8][R2.64+0x4], R17 ;  /* 0x0000041102001986 */ /* 0x0001e2000c101908 */
[----:B------:R-:W-:Y:S05]  /*0400*/  @P1 BREAK.RELIABLE B1 ;  /* 0x0000000000011942 */ /* 0x000fea0003800100 */
[----:B------:R-:W-:Y:S05]  /*0410*/  @P1 BRA `(.L_x_1) ;  /* 0x00000000000c1947 */ /* 0x000fea0003800000 */
.L_x_3:
[----:B------:R-:W-:Y:S05]  /*0420*/  BSYNC.RELIABLE B1 ;  /* 0x0000000000017941 */ /* 0x000fea0003800100 */
.L_x_2:
[----:B------:R-:W-:-:S13]  /*0430*/  ISETP.NE.AND P1, PT, R19, R6, PT ;  /* 0x000000061300720c */ /* 0x000fda0003f25270 */
[----:B------:R1:W-:Y:S02]  /*0440*/  @!P1 STG.E desc[UR8][R2.64], R17 ;  /* 0x0000001102009986 */ /* 0x0003e4000c101908 */
.L_x_1:
[----:B------:R-:W-:Y:S05]  /*0450*/  BSYNC.RECONVERGENT B0 ;  /* 0x0000000000007941 */ /* 0x000fea0003800200 */
.L_x_0:
[----:B------:R-:W-:Y:S05]  /*0460*/  WARPSYNC.ALL ;  /* 0x0000000000007948 */ /* 0x000fea0003800000 */
[----:B------:R-:W2:Y:S01]  /*0470*/  I2F.RP R14, R8 ;  /* 0x00000008000e7306 */ /* 0x000ea20000209400 */
[----:B------:R-:W-:Y:S01]  /*0480*/  IMAD.MOV.U32 R12, RZ, RZ, RZ ;  /* 0x000000ffff0c7224 */ /* 0x000fe200078e00ff */
[----:B01----:R-:W-:Y:S01]  /*0490*/  IABS R17, R9 ;  /* 0x0000000900117213 */ /* 0x003fe20000000000 */
[----:B------:R-:W-:Y:S01]  /*04a0*/  BAR.SYNC.DEFER_BLOCKING 0x0 ;  /* 0x0000000000007b1d */ /* 0x000fe20000010000 */
[----:B------:R-:W-:-:S04]  /*04b0*/  LOP3.LUT R9, R9, R0, RZ, 0x3c, !PT ;  /* 0x0000000009097212 */ /* 0x000fc800078e3cff */
[----:B------:R-:W-:Y:S01]  /*04c0*/  ISETP.GE.AND P3, PT, R9, RZ, PT ;  /* 0x000000ff0900720c */ /* 0x000fe20003f66270 */
[----:B--2---:R-:W0:Y:S02]  /*04d0*/  MUFU.RCP R14, R14 ;  /* 0x0000000e000e7308 */ /* 0x004e240000001000 */
[----:B0-----:R-:W-:-:S06]  /*04e0*/  IADD3 R16, PT, PT, R14, 0xffffffe, RZ ;  /* 0x0ffffffe0e107810 */ /* 0x001fcc0007ffe0ff */
[----:B------:R-:W0:Y:S02]  /*04f0*/  F2I.FTZ.U32.TRUNC.NTZ R13, R16 ;  /* 0x00000010000d7305 */ /* 0x000e24000021f000 */
[----:B0-----:R-:W-:-:S04]  /*0500*/  IMAD.MOV R15, RZ, RZ, -R13 ;  /* 0x000000ffff0f7224 */ /* 0x001fc800078e0a0d */
[----:B------:R-:W-:-:S04]  /*0510*/  IMAD R15, R15, R8, RZ ;  /* 0x000000080f0f7224 */ /* 0x000fc800078e02ff */
[----:B------:R-:W-:-:S04]  /*0520*/  IMAD.HI.U32 R13, R13, R15, R12 ;  /* 0x0000000f0d0d7227 */ /* 0x000fc800078e000c */
[----:B------:R-:W-:-:S04]  /*0530*/  IMAD.MOV.U32 R12, RZ, RZ, R17 ;  /* 0x000000ffff0c7224 */ /* 0x000fc800078e0011 */
[----:B------:R-:W-:-:S04]  /*0540*/  IMAD.HI.U32 R15, R13, R12, RZ ;  /* 0x0000000c0d0f7227 */ /* 0x000fc800078e00ff */
[----:B------:R-:W-:Y:S01]  /*0550*/  IMAD R17, R15, R10, R12 ;  /* 0x0000000a0f117224 */ /* 0x000fe200078e020c */
[----:B------:R-:W-:-:S04]  /*0560*/  MOV R12, R8 ;  /* 0x00000008000c7202 */ /* 0x000fc80000000f00 */
[----:B------:R-:W-:-:S13]  /*0570*/  ISETP.GT.U32.AND P2, PT, R12, R17, PT ;  /* 0x000000110c00720c */ /* 0x000fda0003f44070 */
[----:B------:R-:W-:Y:S02]  /*0580*/  @!P2 IMAD.IADD R17, R17, 0x1, -R8 ;  /* 0x000000011111a824 */ /* 0x000fe400078e0a08 */
[----:B------:R-:W-:-:S03]  /*0590*/  @!P2 VIADD R15, R15, 0x1 ;  /* 0x000000010f0fa836 */ /* 0x000fc60000000000 */
[----:B------:R-:W-:-:S13]  /*05a0*/  ISETP.GE.U32.AND P1, PT, R17, R12, PT ;  /* 0x0000000c1100720c */ /* 0x000fda0003f26070 */
[----:B------:R-:W-:-:S05]  /*05b0*/  @P1 IADD3 R15, PT, PT, R15, 0x1, RZ ;  /* 0x000000010f0f1810 */ /* 0x000fca0007ffe0ff */
[----:B------:R-:W-:-:S05]  /*05c0*/  @!P3 IMAD.MOV R15, RZ, RZ, -R15 ;  /* 0x000000ffff0fb224 */ /* 0x000fca00078e0a0f */
[----:B------:R-:W-:-:S04]  /*05d0*/  SEL R9, R11, R15, !P0 ;  /* 0x0000000f0b097207 */ /* 0x000fc80004000000 */
[----:B------:R-:W-:-:S13]  /*05e0*/  ISETP.NE.AND P0, PT, R9, RZ, PT ;  /* 0x000000ff0900720c */ /* 0x000fda0003f05270 */
[----:B------:R-:W-:Y:S05]  /*05f0*/  @P0 BRA `(.L_x_4) ;  /* 0xfffffff800f00947 */ /* 0x000fea000383ffff */
[----:B------:R-:W-:Y:S05]  /*0600*/  EXIT ;  /* 0x000000000000794d */ /* 0x000fea0003800000 */
.L_x_5:
[----:B------:R-:W-:-:S00]  /*0610*/  BRA `(.L_x_5) ;  /* 0xfffffffc00fc7947 */ /* 0x000fc0000383ffff */
[----:B------:R-:W-:-:S00]  /*0620*/  NOP ;  /* 0x0000000000007918 */ /* 0x000fc00000000000 */
        /* <DEDUP_REMOVED lines=13> */
.L_x_6:


//--------------------- .nv.shared.reserved.0     --------------------------
	.section	.nv.shared.reserved.0,"aw",@nobits
	.weak		__nv_reservedSMEM_offset_0_alias
	.size		__nv_reservedSMEM_offset_0_alias, 0, 64
	.other		__nv_reservedSMEM_offset_0_alias,@"STO_CUDA_RESERVED_SHARED STV_DEFAULT"
__nv_reservedSMEM_offset_0_alias:
	.zero		0
	.zero		64


//--------------------- .nv.constant0._Z12p_ary_searchiiPiS_ --------------------------
	.section	.nv.constant0._Z12p_ary_searchiiPiS_,"a",@progbits
	.sectionflags	@""
	.align	4
.nv.constant0._Z12p_ary_searchiiPiS_:
	.zero		920


//--------------------- SYMBOLS --------------------------

	.type		.nv.reservedSmem.offset0,@object
	.size		.nv.reservedSmem.offset0,0x4
